//
// Generated by NVIDIA NVVM Compiler
//
// Compiler Build ID: CL-36424714
// Cuda compilation tools, release 13.0, V13.0.88
// Based on NVVM 20.0.0
//

.version 9.0
.target sm_100
.address_size 64

	// .globl	_Z28matrix_multiplication_squarePfS_S_i
// _ZZ28matrix_multiplication_squarePfS_S_iE1a has been demoted
// _ZZ28matrix_multiplication_squarePfS_S_iE1b has been demoted

.visible .entry _Z28matrix_multiplication_squarePfS_S_i(
	.param .u64 .ptr .align 1 _Z28matrix_multiplication_squarePfS_S_i_param_0,
	.param .u64 .ptr .align 1 _Z28matrix_multiplication_squarePfS_S_i_param_1,
	.param .u64 .ptr .align 1 _Z28matrix_multiplication_squarePfS_S_i_param_2,
	.param .u32 _Z28matrix_multiplication_squarePfS_S_i_param_3
)
{
	.reg .pred 	%p<5>;
	.reg .b32 	%r<72>;
	.reg .b32 	%f<138>;
	.reg .b64 	%rd<13>;
	// demoted variable
	.shared .align 4 .b8 _ZZ28matrix_multiplication_squarePfS_S_iE1a[4096];
	// demoted variable
	.shared .align 4 .b8 _ZZ28matrix_multiplication_squarePfS_S_iE1b[4096];
	ld.param.u64 	%rd5, [_Z28matrix_multiplication_squarePfS_S_i_param_0];
	ld.param.u64 	%rd6, [_Z28matrix_multiplication_squarePfS_S_i_param_1];
	ld.param.u64 	%rd4, [_Z28matrix_multiplication_squarePfS_S_i_param_2];
	ld.param.u32 	%r21, [_Z28matrix_multiplication_squarePfS_S_i_param_3];
	cvta.to.global.u64 	%rd1, %rd6;
	cvta.to.global.u64 	%rd2, %rd5;
	mov.u32 	%r23, %ctaid.y;
	shl.b32 	%r24, %r23, 5;
	mov.u32 	%r25, %tid.y;
	add.s32 	%r1, %r24, %r25;
	mov.u32 	%r26, %ctaid.x;
	shl.b32 	%r27, %r26, 5;
	mov.u32 	%r28, %tid.x;
	add.s32 	%r2, %r27, %r28;
	mov.u32 	%r29, %nctaid.x;
	mul.lo.s32 	%r3, %r21, %r1;
	mul.lo.s32 	%r4, %r21, %r21;
	shl.b32 	%r30, %r25, 7;
	mov.u32 	%r31, _ZZ28matrix_multiplication_squarePfS_S_iE1a;
	add.s32 	%r5, %r31, %r30;
	shl.b32 	%r32, %r28, 2;
	add.s32 	%r6, %r5, %r32;
	mov.u32 	%r33, _ZZ28matrix_multiplication_squarePfS_S_iE1b;
	add.s32 	%r8, %r33, %r32;
	add.s32 	%r7, %r8, %r30;
	neg.s32 	%r70, %r29;
	add.s32 	%r69, %r28, %r3;
	mad.lo.s32 	%r34, %r25, %r21, %r28;
	add.s32 	%r68, %r34, %r27;
	shl.b32 	%r12, %r21, 5;
	mov.b32 	%r71, 0;
$L__BB0_1:
	mul.wide.s32 	%rd7, %r69, 4;
	add.s64 	%rd3, %rd2, %rd7;
	setp.ge.s32 	%p1, %r69, %r4;
	mov.f32 	%f136, 0f00000000;
	@%p1 bra 	$L__BB0_3;
	ld.global.f32 	%f136, [%rd3];
$L__BB0_3:
	st.shared.f32 	[%r6], %f136;
	setp.ge.s32 	%p2, %r68, %r4;
	mov.f32 	%f137, 0f00000000;
	@%p2 bra 	$L__BB0_5;
	mul.wide.s32 	%rd8, %r68, 4;
	add.s64 	%rd9, %rd1, %rd8;
	ld.global.f32 	%f137, [%rd9];
$L__BB0_5:
	st.shared.f32 	[%r7], %f137;
	bar.sync 	0;
	ld.shared.f32 	%f7, [%r5];
	ld.shared.f32 	%f8, [%r8];
	cvt.rn.f32.s32 	%f9, %r71;
	fma.rn.f32 	%f10, %f7, %f8, %f9;
	cvt.rzi.s32.f32 	%r35, %f10;
	ld.shared.f32 	%f11, [%r5+4];
	ld.shared.f32 	%f12, [%r8+128];
	cvt.rn.f32.s32 	%f13, %r35;
	fma.rn.f32 	%f14, %f11, %f12, %f13;
	cvt.rzi.s32.f32 	%r36, %f14;
	ld.shared.f32 	%f15, [%r5+8];
	ld.shared.f32 	%f16, [%r8+256];
	cvt.rn.f32.s32 	%f17, %r36;
	fma.rn.f32 	%f18, %f15, %f16, %f17;
	cvt.rzi.s32.f32 	%r37, %f18;
	ld.shared.f32 	%f19, [%r5+12];
	ld.shared.f32 	%f20, [%r8+384];
	cvt.rn.f32.s32 	%f21, %r37;
	fma.rn.f32 	%f22, %f19, %f20, %f21;
	cvt.rzi.s32.f32 	%r38, %f22;
	ld.shared.f32 	%f23, [%r5+16];
	ld.shared.f32 	%f24, [%r8+512];
	cvt.rn.f32.s32 	%f25, %r38;
	fma.rn.f32 	%f26, %f23, %f24, %f25;
	cvt.rzi.s32.f32 	%r39, %f26;
	ld.shared.f32 	%f27, [%r5+20];
	ld.shared.f32 	%f28, [%r8+640];
	cvt.rn.f32.s32 	%f29, %r39;
	fma.rn.f32 	%f30, %f27, %f28, %f29;
	cvt.rzi.s32.f32 	%r40, %f30;
	ld.shared.f32 	%f31, [%r5+24];
	ld.shared.f32 	%f32, [%r8+768];
	cvt.rn.f32.s32 	%f33, %r40;
	fma.rn.f32 	%f34, %f31, %f32, %f33;
	cvt.rzi.s32.f32 	%r41, %f34;
	ld.shared.f32 	%f35, [%r5+28];
	ld.shared.f32 	%f36, [%r8+896];
	cvt.rn.f32.s32 	%f37, %r41;
	fma.rn.f32 	%f38, %f35, %f36, %f37;
	cvt.rzi.s32.f32 	%r42, %f38;
	ld.shared.f32 	%f39, [%r5+32];
	ld.shared.f32 	%f40, [%r8+1024];
	cvt.rn.f32.s32 	%f41, %r42;
	fma.rn.f32 	%f42, %f39, %f40, %f41;
	cvt.rzi.s32.f32 	%r43, %f42;
	ld.shared.f32 	%f43, [%r5+36];
	ld.shared.f32 	%f44, [%r8+1152];
	cvt.rn.f32.s32 	%f45, %r43;
	fma.rn.f32 	%f46, %f43, %f44, %f45;
	cvt.rzi.s32.f32 	%r44, %f46;
	ld.shared.f32 	%f47, [%r5+40];
	ld.shared.f32 	%f48, [%r8+1280];
	cvt.rn.f32.s32 	%f49, %r44;
	fma.rn.f32 	%f50, %f47, %f48, %f49;
	cvt.rzi.s32.f32 	%r45, %f50;
	ld.shared.f32 	%f51, [%r5+44];
	ld.shared.f32 	%f52, [%r8+1408];
	cvt.rn.f32.s32 	%f53, %r45;
	fma.rn.f32 	%f54, %f51, %f52, %f53;
	cvt.rzi.s32.f32 	%r46, %f54;
	ld.shared.f32 	%f55, [%r5+48];
	ld.shared.f32 	%f56, [%r8+1536];
	cvt.rn.f32.s32 	%f57, %r46;
	fma.rn.f32 	%f58, %f55, %f56, %f57;
	cvt.rzi.s32.f32 	%r47, %f58;
	ld.shared.f32 	%f59, [%r5+52];
	ld.shared.f32 	%f60, [%r8+1664];
	cvt.rn.f32.s32 	%f61, %r47;
	fma.rn.f32 	%f62, %f59, %f60, %f61;
	cvt.rzi.s32.f32 	%r48, %f62;
	ld.shared.f32 	%f63, [%r5+56];
	ld.shared.f32 	%f64, [%r8+1792];
	cvt.rn.f32.s32 	%f65, %r48;
	fma.rn.f32 	%f66, %f63, %f64, %f65;
	cvt.rzi.s32.f32 	%r49, %f66;
	ld.shared.f32 	%f67, [%r5+60];
	ld.shared.f32 	%f68, [%r8+1920];
	cvt.rn.f32.s32 	%f69, %r49;
	fma.rn.f32 	%f70, %f67, %f68, %f69;
	cvt.rzi.s32.f32 	%r50, %f70;
	ld.shared.f32 	%f71, [%r5+64];
	ld.shared.f32 	%f72, [%r8+2048];
	cvt.rn.f32.s32 	%f73, %r50;
	fma.rn.f32 	%f74, %f71, %f72, %f73;
	cvt.rzi.s32.f32 	%r51, %f74;
	ld.shared.f32 	%f75, [%r5+68];
	ld.shared.f32 	%f76, [%r8+2176];
	cvt.rn.f32.s32 	%f77, %r51;
	fma.rn.f32 	%f78, %f75, %f76, %f77;
	cvt.rzi.s32.f32 	%r52, %f78;
	ld.shared.f32 	%f79, [%r5+72];
	ld.shared.f32 	%f80, [%r8+2304];
	cvt.rn.f32.s32 	%f81, %r52;
	fma.rn.f32 	%f82, %f79, %f80, %f81;
	cvt.rzi.s32.f32 	%r53, %f82;
	ld.shared.f32 	%f83, [%r5+76];
	ld.shared.f32 	%f84, [%r8+2432];
	cvt.rn.f32.s32 	%f85, %r53;
	fma.rn.f32 	%f86, %f83, %f84, %f85;
	cvt.rzi.s32.f32 	%r54, %f86;
	ld.shared.f32 	%f87, [%r5+80];
	ld.shared.f32 	%f88, [%r8+2560];
	cvt.rn.f32.s32 	%f89, %r54;
	fma.rn.f32 	%f90, %f87, %f88, %f89;
	cvt.rzi.s32.f32 	%r55, %f90;
	ld.shared.f32 	%f91, [%r5+84];
	ld.shared.f32 	%f92, [%r8+2688];
	cvt.rn.f32.s32 	%f93, %r55;
	fma.rn.f32 	%f94, %f91, %f92, %f93;
	cvt.rzi.s32.f32 	%r56, %f94;
	ld.shared.f32 	%f95, [%r5+88];
	ld.shared.f32 	%f96, [%r8+2816];
	cvt.rn.f32.s32 	%f97, %r56;
	fma.rn.f32 	%f98, %f95, %f96, %f97;
	cvt.rzi.s32.f32 	%r57, %f98;
	ld.shared.f32 	%f99, [%r5+92];
	ld.shared.f32 	%f100, [%r8+2944];
	cvt.rn.f32.s32 	%f101, %r57;
	fma.rn.f32 	%f102, %f99, %f100, %f101;
	cvt.rzi.s32.f32 	%r58, %f102;
	ld.shared.f32 	%f103, [%r5+96];
	ld.shared.f32 	%f104, [%r8+3072];
	cvt.rn.f32.s32 	%f105, %r58;
	fma.rn.f32 	%f106, %f103, %f104, %f105;
	cvt.rzi.s32.f32 	%r59, %f106;
	ld.shared.f32 	%f107, [%r5+100];
	ld.shared.f32 	%f108, [%r8+3200];
	cvt.rn.f32.s32 	%f109, %r59;
	fma.rn.f32 	%f110, %f107, %f108, %f109;
	cvt.rzi.s32.f32 	%r60, %f110;
	ld.shared.f32 	%f111, [%r5+104];
	ld.shared.f32 	%f112, [%r8+3328];
	cvt.rn.f32.s32 	%f113, %r60;
	fma.rn.f32 	%f114, %f111, %f112, %f113;
	cvt.rzi.s32.f32 	%r61, %f114;
	ld.shared.f32 	%f115, [%r5+108];
	ld.shared.f32 	%f116, [%r8+3456];
	cvt.rn.f32.s32 	%f117, %r61;
	fma.rn.f32 	%f118, %f115, %f116, %f117;
	cvt.rzi.s32.f32 	%r62, %f118;
	ld.shared.f32 	%f119, [%r5+112];
	ld.shared.f32 	%f120, [%r8+3584];
	cvt.rn.f32.s32 	%f121, %r62;
	fma.rn.f32 	%f122, %f119, %f120, %f121;
	cvt.rzi.s32.f32 	%r63, %f122;
	ld.shared.f32 	%f123, [%r5+116];
	ld.shared.f32 	%f124, [%r8+3712];
	cvt.rn.f32.s32 	%f125, %r63;
	fma.rn.f32 	%f126, %f123, %f124, %f125;
	cvt.rzi.s32.f32 	%r64, %f126;
	ld.shared.f32 	%f127, [%r5+120];
	ld.shared.f32 	%f128, [%r8+3840];
	cvt.rn.f32.s32 	%f129, %r64;
	fma.rn.f32 	%f130, %f127, %f128, %f129;
	cvt.rzi.s32.f32 	%r65, %f130;
	ld.shared.f32 	%f131, [%r5+124];
	ld.shared.f32 	%f132, [%r8+3968];
	cvt.rn.f32.s32 	%f133, %r65;
	fma.rn.f32 	%f134, %f131, %f132, %f133;
	cvt.rzi.s32.f32 	%r71, %f134;
	bar.sync 	0;
	add.s32 	%r70, %r70, 1;
	setp.ne.s32 	%p3, %r70, 0;
	add.s32 	%r69, %r69, 32;
	add.s32 	%r68, %r68, %r12;
	@%p3 bra 	$L__BB0_1;
	max.s32 	%r66, %r1, %r2;
	setp.ge.s32 	%p4, %r66, %r21;
	@%p4 bra 	$L__BB0_8;
	cvt.rn.f32.s32 	%f135, %r71;
	add.s32 	%r67, %r3, %r2;
	cvta.to.global.u64 	%rd10, %rd4;
	mul.wide.s32 	%rd11, %r67, 4;
	add.s64 	%rd12, %rd10, %rd11;
	st.global.f32 	[%rd12], %f135;
$L__BB0_8:
	ret;

}


// ===== COMPILED SASS (sm_100) =====

	.target	sm_100

	.elftype	@"ET_EXEC"


//--------------------- .note.nv.tkinfo           --------------------------
	.section	.note.nv.tkinfo,"",@"SHT_NOTE"
	.sectionflags	@"SHF_NOTE_NV_TKINFO"
	.tkinfo
        /*0018*/ 	.word	0x00000002
        /*0030*/ 	.string	""
        /*0030*/ 	.string	"ptxas"
        /*0030*/ 	.string	"Cuda compilation tools, release 13.0, V13.0.88"
        /*0030*/ 	.string	"Build cuda_13.0.r13.0/compiler.36424714_0"
        /*0030*/ 	.string	"-arch sm_100 -m 64 "



//--------------------- .note.nv.cuinfo           --------------------------
	.section	.note.nv.cuinfo,"",@"SHT_NOTE"
	.sectionflags	@"SHF_NOTE_NV_CUINFO"
        /*0018*/ 	.short	0x0002
        /*001a*/ 	.short	0x0064
        /*001c*/ 	.short	0x0082
	.zero		2


//--------------------- .nv.info                  --------------------------
	.section	.nv.info,"",@"SHT_CUDA_INFO"
	.align	4


	//----- nvinfo : EIATTR_REGCOUNT
	.align		4
        /*0000*/ 	.byte	0x04, 0x2f
        /*0002*/ 	.short	(.L_1 - .L_0)
	.align		4
.L_0:
        /*0004*/ 	.word	index@(_Z28matrix_multiplication_squarePfS_S_i)
        /*0008*/ 	.word	0x0000001c


	//----- nvinfo : EIATTR_FRAME_SIZE
	.align		4
.L_1:
        /*000c*/ 	.byte	0x04, 0x11
        /*000e*/ 	.short	(.L_3 - .L_2)
	.align		4
.L_2:
        /*0010*/ 	.word	index@(_Z28matrix_multiplication_squarePfS_S_i)
        /*0014*/ 	.word	0x00000000


	//----- nvinfo : EIATTR_MIN_STACK_SIZE
	.align		4
.L_3:
        /*0018*/ 	.byte	0x04, 0x12
        /*001a*/ 	.short	(.L_5 - .L_4)
	.align		4
.L_4:
        /*001c*/ 	.word	index@(_Z28matrix_multiplication_squarePfS_S_i)
        /*0020*/ 	.word	0x00000000
.L_5:


//--------------------- .nv.compat                --------------------------
	.section	.nv.compat,"",@"SHT_CUDA_COMPAT_INFO"
	.align	4
        /*0000*/ 	.byte	0x02, 0x09, 0x00, 0x00, 0x02, 0x02, 0x01, 0x00, 0x02, 0x05, 0x05, 0x00, 0x03, 0x07, 0x01, 0x01
        /*0010*/ 	.byte	0x02, 0x03, 0x00, 0x00, 0x02, 0x06, 0x01, 0x00, 0x04, 0x0b, 0x08, 0x00, 0x09, 0x00, 0x00, 0x00
        /*0020*/ 	.byte	0x00, 0x00, 0x00, 0x00


//--------------------- .nv.info._Z28matrix_multiplication_squarePfS_S_i --------------------------
	.section	.nv.info._Z28matrix_multiplication_squarePfS_S_i,"",@"SHT_CUDA_INFO"
	.sectionflags	@""
	.align	4


	//----- nvinfo : EIATTR_CUDA_API_VERSION
	.align		4
        /*0000*/ 	.byte	0x04, 0x37
        /*0002*/ 	.short	(.L_7 - .L_6)
.L_6:
        /*0004*/ 	.word	0x00000082


	//----- nvinfo : EIATTR_KPARAM_INFO
	.align		4
.L_7:
        /*0008*/ 	.byte	0x04, 0x17
        /*000a*/ 	.short	(.L_9 - .L_8)
.L_8:
        /*000c*/ 	.word	0x00000000
        /*0010*/ 	.short	0x0003
        /*0012*/ 	.short	0x0018
        /*0014*/ 	.byte	0x00, 0xf0, 0x11, 0x00


	//----- nvinfo : EIATTR_KPARAM_INFO
	.align		4
.L_9:
        /*0018*/ 	.byte	0x04, 0x17
        /*001a*/ 	.short	(.L_11 - .L_10)
.L_10:
        /*001c*/ 	.word	0x00000000
        /*0020*/ 	.short	0x0002
        /*0022*/ 	.short	0x0010
        /*0024*/ 	.byte	0x00, 0xf5, 0x21, 0x00


	//----- nvinfo : EIATTR_KPARAM_INFO
	.align		4
.L_11:
        /*0028*/ 	.byte	0x04, 0x17
        /*002a*/ 	.short	(.L_13 - .L_12)
.L_12:
        /*002c*/ 	.word	0x00000000
        /*0030*/ 	.short	0x0001
        /*0032*/ 	.short	0x0008
        /*0034*/ 	.byte	0x00, 0xf5, 0x21, 0x00


	//----- nvinfo : EIATTR_KPARAM_INFO
	.align		4
.L_13:
        /*0038*/ 	.byte	0x04, 0x17
        /*003a*/ 	.short	(.L_15 - .L_14)
.L_14:
        /*003c*/ 	.word	0x00000000
        /*0040*/ 	.short	0x0000
        /*0042*/ 	.short	0x0000
        /*0044*/ 	.byte	0x00, 0xf5, 0x21, 0x00


	//----- nvinfo : EIATTR_SPARSE_MMA_MASK
	.align		4
.L_15:
        /*0048*/ 	.byte	0x03, 0x50
        /*004a*/ 	.short	0x0000


	//----- nvinfo : EIATTR_MAXREG_COUNT
	.align		4
        /*004c*/ 	.byte	0x03, 0x1b
        /*004e*/ 	.short	0x00ff


	//----- nvinfo : EIATTR_NUM_BARRIERS
	.align		4
        /*0050*/ 	.byte	0x02, 0x4c
        /*0052*/ 	.byte	0x01
	.zero		1


	//----- nvinfo : EIATTR_MERCURY_ISA_VERSION
	.align		4
        /*0054*/ 	.byte	0x03, 0x5f
        /*0056*/ 	.short	0x0101


	//----- nvinfo : EIATTR_VRC_CTA_INIT_COUNT
	.align		4
        /*0058*/ 	.byte	0x02, 0x4a
	.zero		1
	.zero		1


	//----- nvinfo : EIATTR_EXIT_INSTR_OFFSETS
	.align		4
        /*005c*/ 	.byte	0x04, 0x1c
        /*005e*/ 	.short	(.L_17 - .L_16)


	//   ....[0]....
.L_16:
        /*0060*/ 	.word	0x00000b70


	//   ....[1]....
        /*0064*/ 	.word	0x00000bd0


	//----- nvinfo : EIATTR_CBANK_PARAM_SIZE
	.align		4
.L_17:
        /*0068*/ 	.byte	0x03, 0x19
        /*006a*/ 	.short	0x001c


	//----- nvinfo : EIATTR_PARAM_CBANK
	.align		4
        /*006c*/ 	.byte	0x04, 0x0a
        /*006e*/ 	.short	(.L_19 - .L_18)
	.align		4
.L_18:
        /*0070*/ 	.word	index@(.nv.constant0._Z28matrix_multiplication_squarePfS_S_i)
        /*0074*/ 	.short	0x0380
        /*0076*/ 	.short	0x001c


	//----- nvinfo : EIATTR_SW_WAR
	.align		4
.L_19:
        /*0078*/ 	.byte	0x04, 0x36
        /*007a*/ 	.short	(.L_21 - .L_20)
.L_20:
        /*007c*/ 	.word	0x00000008
.L_21:


//--------------------- .nv.callgraph             --------------------------
	.section	.nv.callgraph,"",@"SHT_CUDA_CALLGRAPH"
	.align	4
	.sectionentsize	8
	.align		4
        /*0000*/ 	.word	0x00000000
	.align		4
        /*0004*/ 	.word	0xffffffff
	.align		4
        /*0008*/ 	.word	0x00000000
	.align		4
        /*000c*/ 	.word	0xfffffffe
	.align		4
        /*0010*/ 	.word	0x00000000
	.align		4
        /*0014*/ 	.word	0xfffffffd
	.align		4
        /*0018*/ 	.word	0x00000000
	.align		4
        /*001c*/ 	.word	0xfffffffc


//--------------------- .text._Z28matrix_multiplication_squarePfS_S_i --------------------------
	.section	.text._Z28matrix_multiplication_squarePfS_S_i,"ax",@progbits
	.align	128
        .global         _Z28matrix_multiplication_squarePfS_S_i
        .type           _Z28matrix_multiplication_squarePfS_S_i,@function
        .size           _Z28matrix_multiplication_squarePfS_S_i,(.L_x_2 - _Z28matrix_multiplication_squarePfS_S_i)
        .other          _Z28matrix_multiplication_squarePfS_S_i,@"STO_CUDA_ENTRY STV_DEFAULT"
_Z28matrix_multiplication_squarePfS_S_i:
.text._Z28matrix_multiplication_squarePfS_S_i:
[----:B------:R-:W-:Y:S01]  /*0000*/  LDC R1, c[0x0][0x37c] ;  /* 0x0000df00ff017b82 */ /* 0x000fe20000000800 */
[----:B------:R-:W0:Y:S07]  /*0010*/  S2R R3, SR_TID.Y ;  /* 0x0000000000037919 */ /* 0x000e2e0000002200 */
[----:B------:R-:W1:Y:S01]  /*0020*/  S2UR UR6, SR_CgaCtaId ;  /* 0x00000000000679c3 */ /* 0x000e620000008800 */
[----:B------:R-:W2:Y:S01]  /*0030*/  LDCU UR9, c[0x0][0x398] ;  /* 0x00007300ff0977ac */ /* 0x000ea20008000800 */
[----:B------:R-:W-:Y:S01]  /*0040*/  IMAD.MOV.U32 R20, RZ, RZ, RZ ;  /* 0x000000ffff147224 */ /* 0x000fe200078e00ff */
[----:B------:R-:W3:Y:S01]  /*0050*/  S2R R6, SR_TID.X ;  /* 0x0000000000067919 */ /* 0x000ee20000002100 */
[----:B------:R-:W-:Y:S01]  /*0060*/  UMOV UR4, 0x400 ;  /* 0x0000040000047882 */ /* 0x000fe20000000000 */
[----:B------:R-:W4:Y:S01]  /*0070*/  LDCU UR7, c[0x0][0x370] ;  /* 0x00006e00ff0777ac */ /* 0x000f220008000800 */
[----:B------:R-:W5:Y:S02]  /*0080*/  S2R R16, SR_CTAID.Y ;  /* 0x0000000000107919 */ /* 0x000f640000002600 */
[----:B------:R-:W5:Y:S01]  /*0090*/  LDC R0, c[0x0][0x398] ;  /* 0x0000e600ff007b82 */ /* 0x000f620000000800 */
[----:B------:R-:W-:Y:S01]  /*00a0*/  UIADD3 UR5, UPT, UPT, UR4, 0x1000, URZ ;  /* 0x0000100004057890 */ /* 0x000fe2000fffe0ff */
[----:B------:R-:W5:Y:S01]  /*00b0*/  S2R R2, SR_CTAID.X ;  /* 0x0000000000027919 */ /* 0x000f620000002500 */
[----:B------:R-:W0:Y:S05]  /*00c0*/  LDCU.64 UR10, c[0x0][0x358] ;  /* 0x00006b00ff0a77ac */ /* 0x000e2a0008000a00 */
[----:B------:R-:W5:Y:S01]  /*00d0*/  LDC.64 R18, c[0x0][0x380] ;  /* 0x0000e000ff127b82 */ /* 0x000f620000000a00 */
[----:B--2---:R-:W-:-:S02]  /*00e0*/  UIMAD UR8, UR9, UR9, URZ ;  /* 0x00000009090872a4 */ /* 0x004fc4000f8e02ff */
[----:B-1----:R-:W-:Y:S02]  /*00f0*/  ULEA UR5, UR6, UR5, 0x18 ;  /* 0x0000000506057291 */ /* 0x002fe4000f8ec0ff */
[----:B------:R-:W-:Y:S02]  /*0100*/  ULEA UR4, UR6, UR4, 0x18 ;  /* 0x0000000406047291 */ /* 0x000fe4000f8ec0ff */
[----:B----4-:R-:W-:-:S04]  /*0110*/  UIADD3 UR6, UPT, UPT, -UR7, URZ, URZ ;  /* 0x000000ff07067290 */ /* 0x010fc8000fffe1ff */
[C---:B0-----:R-:W-:Y:S01]  /*0120*/  LEA R7, R3.reuse, UR4, 0x7 ;  /* 0x0000000403077c11 */ /* 0x041fe2000f8e38ff */
[----:B---3--:R-:W-:Y:S01]  /*0130*/  IMAD R5, R3, UR9, R6 ;  /* 0x0000000903057c24 */ /* 0x008fe2000f8e0206 */
[----:B------:R-:W-:Y:S01]  /*0140*/  LEA R4, R6, UR5, 0x2 ;  /* 0x0000000506047c11 */ /* 0x000fe2000f8e10ff */
[----:B-----5:R-:W-:-:S04]  /*0150*/  IMAD R16, R16, 0x20, R3 ;  /* 0x0000002010107824 */ /* 0x020fc800078e0203 */
[----:B------:R-:W-:Y:S01]  /*0160*/  IMAD R3, R3, 0x80, R4 ;  /* 0x0000008003037824 */ /* 0x000fe200078e0204 */
[C---:B------:R-:W-:Y:S01]  /*0170*/  LEA R5, R2.reuse, R5, 0x5 ;  /* 0x0000000502057211 */ /* 0x040fe200078e28ff */
[--C-:B------:R-:W-:Y:S02]  /*0180*/  IMAD R17, R2, 0x20, R6.reuse ;  /* 0x0000002002117824 */ /* 0x100fe400078e0206 */
[----:B------:R-:W-:Y:S01]  /*0190*/  IMAD R2, R16, UR9, R6 ;  /* 0x0000000910027c24 */ /* 0x000fe2000f8e0206 */
[----:B------:R-:W-:-:S07]  /*01a0*/  LEA R6, R6, R7, 0x2 ;  /* 0x0000000706067211 */ /* 0x000fce00078e10ff */
.L_x_0:
[----:B------:R-:W-:Y:S01]  /*01b0*/  ISETP.GE.AND P1, PT, R5, UR8, PT ;  /* 0x0000000805007c0c */ /* 0x000fe2000bf26270 */
[----:B------:R-:W-:Y:S01]  /*01c0*/  HFMA2 R21, -RZ, RZ, 0, 0 ;  /* 0x00000000ff157431 */ /* 0x000fe200000001ff */
[C---:B------:R-:W-:Y:S01]  /*01d0*/  ISETP.GE.AND P0, PT, R2.reuse, UR8, PT ;  /* 0x0000000802007c0c */ /* 0x040fe2000bf06270 */
[----:B------:R-:W-:Y:S02]  /*01e0*/  IMAD.MOV.U32 R22, RZ, RZ, RZ ;  /* 0x000000ffff167224 */ /* 0x000fe400078e00ff */
[----:B------:R-:W-:-:S08]  /*01f0*/  IMAD.WIDE R8, R2, 0x4, R18 ;  /* 0x0000000402087825 */ /* 0x000fd000078e0212 */
[----:B0-----:R-:W0:Y:S02]  /*0200*/  @!P1 LDC.64 R10, c[0x0][0x388] ;  /* 0x0000e200ff0a9b82 */ /* 0x001e240000000a00 */
[----:B------:R-:W2:Y:S01]  /*0210*/  @!P0 LDG.E R21, desc[UR10][R8.64] ;  /* 0x0000000a08158981 */ /* 0x000ea2000c1e1900 */
[----:B0-----:R-:W-:-:S05]  /*0220*/  @!P1 IMAD.WIDE R10, R5, 0x4, R10 ;  /* 0x00000004050a9825 */ /* 0x001fca00078e020a */
[----:B------:R-:W3:Y:S01]  /*0230*/  @!P1 LDG.E R22, desc[UR10][R10.64] ;  /* 0x0000000a0a169981 */ /* 0x000ee2000c1e1900 */
[----:B-1----:R-:W-:-:S03]  /*0240*/  I2FP.F32.S32 R25, R20 ;  /* 0x0000001400197245 */ /* 0x002fc60000201400 */
[----:B--2---:R-:W-:Y:S04]  /*0250*/  STS [R6], R21 ;  /* 0x0000001506007388 */ /* 0x004fe80000000800 */
[----:B---3--:R-:W-:Y:S01]  /*0260*/  STS [R3], R22 ;  /* 0x0000001603007388 */ /* 0x008fe20000000800 */
[----:B------:R-:W-:Y:S06]  /*0270*/  BAR.SYNC.DEFER_BLOCKING 0x0 ;  /* 0x0000000000007b1d */ /* 0x000fec0000010000 */
[----:B------:R-:W-:Y:S04]  /*0280*/  LDS R23, [R4] ;  /* 0x0000000004177984 */ /* 0x000fe80000000800 */
[----:B------:R-:W0:Y:S04]  /*0290*/  LDS.128 R12, [R7] ;  /* 0x00000000070c7984 */ /* 0x000e280000000c00 */
[----:B------:R-:W1:Y:S04]  /*02a0*/  LDS R24, [R4+0x80] ;  /* 0x0000800004187984 */ /* 0x000e680000000800 */
[----:B------:R-:W-:Y:S01]  /*02b0*/  LDS R20, [R4+0x180] ;  /* 0x0001800004147984 */ /* 0x000fe20000000800 */
[----:B0-----:R-:W-:-:S03]  /*02c0*/  FFMA R12, R12, R23, R25 ;  /* 0x000000170c0c7223 */ /* 0x001fc60000000019 */
[----:B------:R-:W0:Y:S03]  /*02d0*/  LDS R23, [R4+0x100] ;  /* 0x0001000004177984 */ /* 0x000e260000000800 */
[----:B------:R-:W2:Y:S02]  /*02e0*/  F2I.TRUNC.NTZ R12, R12 ;  /* 0x0000000c000c7305 */ /* 0x000ea4000020f100 */
[----:B--2---:R-:W-:Y:S02]  /*02f0*/  I2FP.F32.S32 R9, R12 ;  /* 0x0000000c00097245 */ /* 0x004fe40000201400 */
[----:B------:R-:W-:Y:S03]  /*0300*/  LDS R12, [R4+0x280] ;  /* 0x00028000040c7984 */ /* 0x000fe60000000800 */
[----:B-1----:R-:W-:-:S06]  /*0310*/  FFMA R13, R24, R13, R9 ;  /* 0x0000000d180d7223 */ /* 0x002fcc0000000009 */
[----:B------:R-:W1:Y:S02]  /*0320*/  F2I.TRUNC.NTZ R13, R13 ;  /* 0x0000000d000d7305 */ /* 0x000e64000020f100 */
[----:B-1----:R-:W-:-:S05]  /*0330*/  I2FP.F32.S32 R8, R13 ;  /* 0x0000000d00087245 */ /* 0x002fca0000201400 */
[----:B0-----:R-:W-:Y:S02]  /*0340*/  FFMA R14, R23, R14, R8 ;  /* 0x0000000e170e7223 */ /* 0x001fe40000000008 */
[----:B------:R-:W-:Y:S04]  /*0350*/  LDS R23, [R4+0x200] ;  /* 0x0002000004177984 */ /* 0x000fe80000000800 */
[----:B------:R-:W0:Y:S01]  /*0360*/  F2I.TRUNC.NTZ R14, R14 ;  /* 0x0000000e000e7305 */ /* 0x000e22000020f100 */
[----:B------:R-:W1:Y:S01]  /*0370*/  LDS.128 R8, [R7+0x10] ;  /* 0x0000100007087984 */ /* 0x000e620000000c00 */
[----:B0-----:R-:W-:-:S05]  /*0380*/  I2FP.F32.S32 R21, R14 ;  /* 0x0000000e00157245 */ /* 0x001fca0000201400 */
[----:B------:R-:W-:Y:S02]  /*0390*/  FFMA R15, R20, R15, R21 ;  /* 0x0000000f140f7223 */ /* 0x000fe40000000015 */
[----:B------:R-:W0:Y:S04]  /*03a0*/  LDS R21, [R4+0x300] ;  /* 0x0003000004157984 */ /* 0x000e280000000800 */
[----:B------:R-:W2:Y:S01]  /*03b0*/  F2I.TRUNC.NTZ R15, R15 ;  /* 0x0000000f000f7305 */ /* 0x000ea2000020f100 */
[----:B------:R-:W3:Y:S01]  /*03c0*/  LDS R20, [R4+0x380] ;  /* 0x0003800004147984 */ /* 0x000ee20000000800 */
[----:B--2---:R-:W-:-:S05]  /*03d0*/  I2FP.F32.S32 R13, R15 ;  /* 0x0000000f000d7245 */ /* 0x004fca0000201400 */
[----:B-1----:R-:W-:Y:S02]  /*03e0*/  FFMA R8, R8, R23, R13 ;  /* 0x0000001708087223 */ /* 0x002fe4000000000d */
[----:B------:R-:W-:Y:S04]  /*03f0*/  LDS R23, [R4+0x400] ;  /* 0x0004000004177984 */ /* 0x000fe80000000800 */
[----:B------:R-:W1:Y:S02]  /*0400*/  F2I.TRUNC.NTZ R8, R8 ;  /* 0x0000000800087305 */ /* 0x000e64000020f100 */
[----:B-1----:R-:W-:Y:S02]  /*0410*/  I2FP.F32.S32 R13, R8 ;  /* 0x00000008000d7245 */ /* 0x002fe40000201400 */
[----:B------:R-:W-:Y:S03]  /*0420*/  LDS R8, [R4+0x480] ;  /* 0x0004800004087984 */ /* 0x000fe60000000800 */
[----:B------:R-:W-:-:S06]  /*0430*/  FFMA R9, R12, R9, R13 ;  /* 0x000000090c097223 */ /* 0x000fcc000000000d */
[----:B------:R-:W1:Y:S02]  /*0440*/  F2I.TRUNC.NTZ R9, R9 ;  /* 0x0000000900097305 */ /* 0x000e64000020f100 */
[----:B-1----:R-:W-:-:S05]  /*0450*/  I2FP.F32.S32 R12, R9 ;  /* 0x00000009000c7245 */ /* 0x002fca0000201400 */
[----:B0-----:R-:W-:Y:S02]  /*0460*/  FFMA R10, R21, R10, R12 ;  /* 0x0000000a150a7223 */ /* 0x001fe4000000000c */
[----:B------:R-:W0:Y:S04]  /*0470*/  LDS.128 R12, [R7+0x20] ;  /* 0x00002000070c7984 */ /* 0x000e280000000c00 */
[----:B------:R-:W1:Y:S02]  /*0480*/  F2I.TRUNC.NTZ R10, R10 ;  /* 0x0000000a000a7305 */ /* 0x000e64000020f100 */
[----:B-1----:R-:W-:-:S05]  /*0490*/  I2FP.F32.S32 R21, R10 ;  /* 0x0000000a00157245 */ /* 0x002fca0000201400 */
[----:B---3--:R-:W-:Y:S02]  /*04a0*/  FFMA R11, R20, R11, R21 ;  /* 0x0000000b140b7223 */ /* 0x008fe40000000015 */
[----:B------:R-:W1:Y:S04]  /*04b0*/  LDS R21, [R4+0x500] ;  /* 0x0005000004157984 */ /* 0x000e680000000800 */
[----:B------:R-:W2:Y:S01]  /*04c0*/  F2I.TRUNC.NTZ R11, R11 ;  /* 0x0000000b000b7305 */ /* 0x000ea2000020f100 */
[----:B------:R-:W3:Y:S01]  /*04d0*/  LDS R20, [R4+0x580] ;  /* 0x0005800004147984 */ /* 0x000ee20000000800 */
[----:B--2---:R-:W-:-:S05]  /*04e0*/  I2FP.F32.S32 R9, R11 ;  /* 0x0000000b00097245 */ /* 0x004fca0000201400 */
[----:B0-----:R-:W-:Y:S02]  /*04f0*/  FFMA R12, R12, R23, R9 ;  /* 0x000000170c0c7223 */ /* 0x001fe40000000009 */
[----:B------:R-:W-:Y:S04]  /*0500*/  LDS R23, [R4+0x600] ;  /* 0x0006000004177984 */ /* 0x000fe80000000800 */
[----:B------:R-:W0:Y:S02]  /*0510*/  F2I.TRUNC.NTZ R12, R12 ;  /* 0x0000000c000c7305 */ /* 0x000e24000020f100 */
[----:B0-----:R-:W-:Y:S02]  /*0520*/  I2FP.F32.S32 R9, R12 ;  /* 0x0000000c00097245 */ /* 0x001fe40000201400 */
[----:B------:R-:W-:Y:S03]  /*0530*/  LDS R12, [R4+0x680] ;  /* 0x00068000040c7984 */ /* 0x000fe60000000800 */
[----:B------:R-:W-:-:S06]  /*0540*/  FFMA R13, R8, R13, R9 ;  /* 0x0000000d080d7223 */ /* 0x000fcc0000000009 */
[----:B------:R-:W0:Y:S02]  /*0550*/  F2I.TRUNC.NTZ R13, R13 ;  /* 0x0000000d000d7305 */ /* 0x000e24000020f100 */
[----:B0-----:R-:W-:-:S05]  /*0560*/  I2FP.F32.S32 R8, R13 ;  /* 0x0000000d00087245 */ /* 0x001fca0000201400 */
[----:B-1----:R-:W-:Y:S02]  /*0570*/  FFMA R14, R21, R14, R8 ;  /* 0x0000000e150e7223 */ /* 0x002fe40000000008 */
        /* <DEDUP_REMOVED lines=70> */
[----:B-1----:R-:W-:Y:S02]  /*09e0*/  I2FP.F32.S32 R21, R14 ;  /* 0x0000000e00157245 */ /* 0x002fe40000201400 */
[----:B------:R-:W-:Y:S03]  /*09f0*/  LDS R14, [R4+0xf80] ;  /* 0x000f8000040e7984 */ /* 0x000fe60000000800 */
[----:B---3--:R-:W-:-:S02]  /*0a00*/  FFMA R15, R20, R15, R21 ;  /* 0x0000000f140f7223 */ /* 0x008fc40000000015 */
[----:B------:R-:W1:Y:S04]  /*0a10*/  LDS R21, [R4+0xf00] ;  /* 0x000f000004157984 */ /* 0x000e680000000800 */
[----:B------:R-:W2:Y:S02]  /*0a20*/  F2I.TRUNC.NTZ R15, R15 ;  /* 0x0000000f000f7305 */ /* 0x000ea4000020f100 */
[----:B--2---:R-:W-:-:S05]  /*0a30*/  I2FP.F32.S32 R13, R15 ;  /* 0x0000000f000d7245 */ /* 0x004fca0000201400 */
[----:B0-----:R-:W-:-:S06]  /*0a40*/  FFMA R8, R8, R23, R13 ;  /* 0x0000001708087223 */ /* 0x001fcc000000000d */
[----:B------:R-:W0:Y:S02]  /*0a50*/  F2I.TRUNC.NTZ R8, R8 ;  /* 0x0000000800087305 */ /* 0x000e24000020f100 */
[----:B0-----:R-:W-:-:S05]  /*0a60*/  I2FP.F32.S32 R13, R8 ;  /* 0x00000008000d7245 */ /* 0x001fca0000201400 */
[----:B------:R-:W-:-:S06]  /*0a70*/  FFMA R9, R12, R9, R13 ;  /* 0x000000090c097223 */ /* 0x000fcc000000000d */
[----:B------:R-:W0:Y:S02]  /*0a80*/  F2I.TRUNC.NTZ R9, R9 ;  /* 0x0000000900097305 */ /* 0x000e24000020f100 */
[----:B0-----:R-:W-:-:S05]  /*0a90*/  I2FP.F32.S32 R12, R9 ;  /* 0x00000009000c7245 */ /* 0x001fca0000201400 */
[----:B-1----:R-:W-:-:S06]  /*0aa0*/  FFMA R10, R21, R10, R12 ;  /* 0x0000000a150a7223 */ /* 0x002fcc000000000c */
[----:B------:R-:W0:Y:S01]  /*0ab0*/  F2I.TRUNC.NTZ R10, R10 ;  /* 0x0000000a000a7305 */ /* 0x000e22000020f100 */
[----:B------:R-:W-:-:S04]  /*0ac0*/  UIADD3 UR6, UPT, UPT, UR6, 0x1, URZ ;  /* 0x0000000106067890 */ /* 0x000fc8000fffe0ff */
[----:B------:R-:W-:Y:S01]  /*0ad0*/  UISETP.NE.AND UP0, UPT, UR6, URZ, UPT ;  /* 0x000000ff0600728c */ /* 0x000fe2000bf05270 */
[----:B0-----:R-:W-:-:S05]  /*0ae0*/  I2FP.F32.S32 R13, R10 ;  /* 0x0000000a000d7245 */ /* 0x001fca0000201400 */
[----:B------:R-:W-:-:S04]  /*0af0*/  FFMA R11, R14, R11, R13 ;  /* 0x0000000b0e0b7223 */ /* 0x000fc8000000000d */
[----:B------:R0:W1:Y:S01]  /*0b00*/  F2I.TRUNC.NTZ R20, R11 ;  /* 0x0000000b00147305 */ /* 0x000062000020f100 */
[----:B------:R-:W-:Y:S02]  /*0b10*/  IADD3 R2, PT, PT, R2, 0x20, RZ ;  /* 0x0000002002027810 */ /* 0x000fe40007ffe0ff */
[----:B------:R-:W-:Y:S01]  /*0b20*/  LEA R5, R0, R5, 0x5 ;  /* 0x0000000500057211 */ /* 0x000fe200078e28ff */
[----:B------:R-:W-:Y:S06]  /*0b30*/  BAR.SYNC.DEFER_BLOCKING 0x0 ;  /* 0x0000000000007b1d */ /* 0x000fec0000010000 */
[----:B------:R-:W-:Y:S05]  /*0b40*/  BRA.U UP0, `(.L_x_0) ;  /* 0xfffffff500987547 */ /* 0x000fea000b83ffff */
[----:B------:R-:W-:-:S04]  /*0b50*/  VIMNMX R3, PT, PT, R16, R17, !PT ;  /* 0x0000001110037248 */ /* 0x000fc80007fe0100 */
[----:B------:R-:W-:-:S13]  /*0b60*/  ISETP.GE.AND P0, PT, R3, R0, PT ;  /* 0x000000000300720c */ /* 0x000fda0003f06270 */
[----:B------:R-:W-:Y:S05]  /*0b70*/  @P0 EXIT ;  /* 0x000000000000094d */ /* 0x000fea0003800000 */
[----:B------:R-:W2:Y:S01]  /*0b80*/  LDC.64 R2, c[0x0][0x390] ;  /* 0x0000e400ff027b82 */ /* 0x000ea20000000a00 */
[----:B------:R-:W-:Y:S01]  /*0b90*/  IMAD R17, R16, R0, R17 ;  /* 0x0000000010117224 */ /* 0x000fe200078e0211 */
[----:B-1----:R-:W-:-:S03]  /*0ba0*/  I2FP.F32.S32 R5, R20 ;  /* 0x0000001400057245 */ /* 0x002fc60000201400 */
[----:B--2---:R-:W-:-:S05]  /*0bb0*/  IMAD.WIDE R2, R17, 0x4, R2 ;  /* 0x0000000411027825 */ /* 0x004fca00078e0202 */
[----:B------:R-:W-:Y:S01]  /*0bc0*/  STG.E desc[UR10][R2.64], R5 ;  /* 0x0000000502007986 */ /* 0x000fe2000c10190a */
[----:B------:R-:W-:Y:S05]  /*0bd0*/  EXIT ;  /* 0x000000000000794d */ /* 0x000fea0003800000 */
.L_x_1:
[----:B------:R-:W-:-:S00]  /*0be0*/  BRA `(.L_x_1) ;  /* 0xfffffffc00fc7947 */ /* 0x000fc0000383ffff */
[----:B------:R-:W-:-:S00]  /*0bf0*/  NOP ;  /* 0x0000000000007918 */ /* 0x000fc00000000000 */
        /* <DEDUP_REMOVED lines=8> */
.L_x_2:


//--------------------- .nv.shared._Z28matrix_multiplication_squarePfS_S_i --------------------------
	.section	.nv.shared._Z28matrix_multiplication_squarePfS_S_i,"aw",@nobits
	.sectionflags	@""
	.align	4
.nv.shared._Z28matrix_multiplication_squarePfS_S_i:
	.zero		9216


//--------------------- .nv.shared.reserved.0     --------------------------
	.section	.nv.shared.reserved.0,"aw",@nobits
	.weak		__nv_reservedSMEM_offset_0_alias
	.size		__nv_reservedSMEM_offset_0_alias, 0, 64
	.other		__nv_reservedSMEM_offset_0_alias,@"STO_CUDA_RESERVED_SHARED STV_DEFAULT"
__nv_reservedSMEM_offset_0_alias:
	.zero		0
	.zero		64


//--------------------- .nv.constant0._Z28matrix_multiplication_squarePfS_S_i --------------------------
	.section	.nv.constant0._Z28matrix_multiplication_squarePfS_S_i,"a",@progbits
	.sectionflags	@""
	.align	4
.nv.constant0._Z28matrix_multiplication_squarePfS_S_i:
	.zero		924


//--------------------- SYMBOLS --------------------------

	.type		.nv.reservedSmem.offset0,@object
	.size		.nv.reservedSmem.offset0,0x4
	.type		.nv.reservedSmem.cap,@object
	.size		.nv.reservedSmem.cap,0x4
